//
// Generated by NVIDIA NVVM Compiler
//
// Compiler Build ID: CL-36424714
// Cuda compilation tools, release 13.0, V13.0.88
// Based on NVVM 20.0.0
//

.version 9.0
.target sm_100
.address_size 64

	// .globl	_Z6matmulPiS_S_i
.extern .func  (.param .b32 func_retval0) vprintf
(
	.param .b64 vprintf_param_0,
	.param .b64 vprintf_param_1
)
;
.global .align 1 .b8 $str[17] = {73, 68, 88, 58, 32, 37, 100, 44, 32, 73, 68, 89, 58, 32, 37, 100};

.visible .entry _Z6matmulPiS_S_i(
	.param .u64 .ptr .align 1 _Z6matmulPiS_S_i_param_0,
	.param .u64 .ptr .align 1 _Z6matmulPiS_S_i_param_1,
	.param .u64 .ptr .align 1 _Z6matmulPiS_S_i_param_2,
	.param .u32 _Z6matmulPiS_S_i_param_3
)
{
	.local .align 8 .b8 	__local_depot0[8];
	.reg .b64 	%SP;
	.reg .b64 	%SPL;
	.reg .pred 	%p<11>;
	.reg .b32 	%r<149>;
	.reg .b64 	%rd<52>;

	mov.u64 	%SPL, __local_depot0;
	cvta.local.u64 	%SP, %SPL;
	ld.param.u64 	%rd4, [_Z6matmulPiS_S_i_param_0];
	ld.param.u64 	%rd5, [_Z6matmulPiS_S_i_param_1];
	ld.param.u32 	%r57, [_Z6matmulPiS_S_i_param_3];
	cvta.to.global.u64 	%rd1, %rd5;
	cvta.to.global.u64 	%rd2, %rd4;
	mov.u32 	%r58, %ctaid.x;
	mov.u32 	%r59, %ntid.x;
	mov.u32 	%r60, %tid.x;
	mad.lo.s32 	%r1, %r58, %r59, %r60;
	mov.u32 	%r61, %ctaid.y;
	mov.u32 	%r62, %ntid.y;
	mul.lo.s32 	%r2, %r61, %r62;
	mov.u32 	%r3, %tid.y;
	add.s32 	%r63, %r2, %r3;
	max.s32 	%r64, %r1, %r63;
	setp.ge.s32 	%p1, %r64, %r57;
	@%p1 bra 	$L__BB0_15;
	mul.lo.s32 	%r5, %r57, %r1;
	and.b32  	%r6, %r57, 7;
	setp.lt.u32 	%p2, %r57, 8;
	mov.b32 	%r148, 0;
	mov.u32 	%r144, %r148;
	@%p2 bra 	$L__BB0_4;
	and.b32  	%r144, %r57, 2147483640;
	neg.s32 	%r137, %r144;
	add.s32 	%r68, %r3, %r57;
	add.s32 	%r136, %r68, %r2;
	shl.b32 	%r10, %r57, 3;
	shl.b32 	%r69, %r57, 1;
	add.s32 	%r135, %r63, %r69;
	mad.lo.s32 	%r134, %r57, 3, %r63;
	shl.b32 	%r70, %r57, 2;
	add.s32 	%r133, %r63, %r70;
	mad.lo.s32 	%r132, %r57, 5, %r63;
	mad.lo.s32 	%r131, %r57, 6, %r63;
	mad.lo.s32 	%r130, %r57, 7, %r63;
	mov.b32 	%r148, 0;
	mov.u32 	%r128, %r5;
	mov.u32 	%r129, %r63;
$L__BB0_3:
	.pragma "nounroll";
	mul.wide.s32 	%rd6, %r128, 4;
	add.s64 	%rd7, %rd2, %rd6;
	ld.global.u32 	%r71, [%rd7];
	mul.wide.u32 	%rd8, %r129, 4;
	add.s64 	%rd9, %rd1, %rd8;
	ld.global.u32 	%r72, [%rd9];
	mad.lo.s32 	%r73, %r72, %r71, %r148;
	ld.global.u32 	%r74, [%rd7+4];
	mul.wide.u32 	%rd10, %r136, 4;
	add.s64 	%rd11, %rd1, %rd10;
	ld.global.u32 	%r75, [%rd11];
	mad.lo.s32 	%r76, %r75, %r74, %r73;
	ld.global.u32 	%r77, [%rd7+8];
	mul.wide.u32 	%rd12, %r135, 4;
	add.s64 	%rd13, %rd1, %rd12;
	ld.global.u32 	%r78, [%rd13];
	mad.lo.s32 	%r79, %r78, %r77, %r76;
	ld.global.u32 	%r80, [%rd7+12];
	mul.wide.u32 	%rd14, %r134, 4;
	add.s64 	%rd15, %rd1, %rd14;
	ld.global.u32 	%r81, [%rd15];
	mad.lo.s32 	%r82, %r81, %r80, %r79;
	ld.global.u32 	%r83, [%rd7+16];
	mul.wide.u32 	%rd16, %r133, 4;
	add.s64 	%rd17, %rd1, %rd16;
	ld.global.u32 	%r84, [%rd17];
	mad.lo.s32 	%r85, %r84, %r83, %r82;
	ld.global.u32 	%r86, [%rd7+20];
	mul.wide.u32 	%rd18, %r132, 4;
	add.s64 	%rd19, %rd1, %rd18;
	ld.global.u32 	%r87, [%rd19];
	mad.lo.s32 	%r88, %r87, %r86, %r85;
	ld.global.u32 	%r89, [%rd7+24];
	mul.wide.u32 	%rd20, %r131, 4;
	add.s64 	%rd21, %rd1, %rd20;
	ld.global.u32 	%r90, [%rd21];
	mad.lo.s32 	%r91, %r90, %r89, %r88;
	ld.global.u32 	%r92, [%rd7+28];
	mul.wide.u32 	%rd22, %r130, 4;
	add.s64 	%rd23, %rd1, %rd22;
	ld.global.u32 	%r93, [%rd23];
	mad.lo.s32 	%r148, %r93, %r92, %r91;
	add.s32 	%r137, %r137, 8;
	add.s32 	%r136, %r136, %r10;
	add.s32 	%r135, %r135, %r10;
	add.s32 	%r134, %r134, %r10;
	add.s32 	%r133, %r133, %r10;
	add.s32 	%r132, %r132, %r10;
	add.s32 	%r131, %r131, %r10;
	add.s32 	%r130, %r130, %r10;
	add.s32 	%r129, %r129, %r10;
	add.s32 	%r128, %r128, 8;
	setp.ne.s32 	%p3, %r137, 0;
	@%p3 bra 	$L__BB0_3;
$L__BB0_4:
	setp.eq.s32 	%p4, %r6, 0;
	@%p4 bra 	$L__BB0_12;
	and.b32  	%r42, %r57, 3;
	setp.lt.u32 	%p5, %r6, 4;
	@%p5 bra 	$L__BB0_7;
	add.s32 	%r95, %r144, %r5;
	mul.wide.s32 	%rd24, %r95, 4;
	add.s64 	%rd25, %rd2, %rd24;
	ld.global.u32 	%r96, [%rd25];
	mad.lo.s32 	%r97, %r144, %r57, %r63;
	mul.wide.u32 	%rd26, %r97, 4;
	add.s64 	%rd27, %rd1, %rd26;
	ld.global.u32 	%r98, [%rd27];
	mad.lo.s32 	%r99, %r98, %r96, %r148;
	ld.global.u32 	%r100, [%rd25+4];
	add.s32 	%r101, %r97, %r57;
	mul.wide.u32 	%rd28, %r101, 4;
	add.s64 	%rd29, %rd1, %rd28;
	ld.global.u32 	%r102, [%rd29];
	mad.lo.s32 	%r103, %r102, %r100, %r99;
	ld.global.u32 	%r104, [%rd25+8];
	add.s32 	%r105, %r101, %r57;
	mul.wide.u32 	%rd30, %r105, 4;
	add.s64 	%rd31, %rd1, %rd30;
	ld.global.u32 	%r106, [%rd31];
	mad.lo.s32 	%r107, %r106, %r104, %r103;
	ld.global.u32 	%r108, [%rd25+12];
	add.s32 	%r109, %r105, %r57;
	mul.wide.u32 	%rd32, %r109, 4;
	add.s64 	%rd33, %rd1, %rd32;
	ld.global.u32 	%r110, [%rd33];
	mad.lo.s32 	%r148, %r110, %r108, %r107;
	add.s32 	%r144, %r144, 4;
$L__BB0_7:
	setp.eq.s32 	%p6, %r42, 0;
	@%p6 bra 	$L__BB0_12;
	setp.eq.s32 	%p7, %r42, 1;
	@%p7 bra 	$L__BB0_10;
	add.s32 	%r112, %r144, %r5;
	mul.wide.s32 	%rd34, %r112, 4;
	add.s64 	%rd35, %rd2, %rd34;
	ld.global.u32 	%r113, [%rd35];
	mad.lo.s32 	%r114, %r144, %r57, %r63;
	mul.wide.u32 	%rd36, %r114, 4;
	add.s64 	%rd37, %rd1, %rd36;
	ld.global.u32 	%r115, [%rd37];
	mad.lo.s32 	%r116, %r115, %r113, %r148;
	ld.global.u32 	%r117, [%rd35+4];
	add.s32 	%r118, %r114, %r57;
	mul.wide.u32 	%rd38, %r118, 4;
	add.s64 	%rd39, %rd1, %rd38;
	ld.global.u32 	%r119, [%rd39];
	mad.lo.s32 	%r148, %r119, %r117, %r116;
	add.s32 	%r144, %r144, 2;
$L__BB0_10:
	and.b32  	%r120, %r57, 1;
	setp.eq.b32 	%p8, %r120, 1;
	not.pred 	%p9, %p8;
	@%p9 bra 	$L__BB0_12;
	add.s32 	%r121, %r144, %r5;
	mul.wide.s32 	%rd40, %r121, 4;
	add.s64 	%rd41, %rd2, %rd40;
	ld.global.u32 	%r122, [%rd41];
	mad.lo.s32 	%r123, %r144, %r57, %r63;
	mul.wide.u32 	%rd42, %r123, 4;
	add.s64 	%rd43, %rd1, %rd42;
	ld.global.u32 	%r124, [%rd43];
	mad.lo.s32 	%r148, %r124, %r122, %r148;
$L__BB0_12:
	add.s32 	%r55, %r5, %r63;
	mul.lo.s32 	%r125, %r57, %r57;
	setp.lt.s32 	%p10, %r55, %r125;
	@%p10 bra 	$L__BB0_14;
	add.u64 	%rd44, %SP, 0;
	add.u64 	%rd45, %SPL, 0;
	st.local.v2.u32 	[%rd45], {%r1, %r63};
	mov.u64 	%rd46, $str;
	cvta.global.u64 	%rd47, %rd46;
	{ // callseq 0, 0
	.param .b64 param0;
	st.param.b64 	[param0], %rd47;
	.param .b64 param1;
	st.param.b64 	[param1], %rd44;
	.param .b32 retval0;
	call.uni (retval0), 
	vprintf, 
	(
	param0, 
	param1
	);
	ld.param.b32 	%r126, [retval0];
	} // callseq 0
$L__BB0_14:
	ld.param.u64 	%rd51, [_Z6matmulPiS_S_i_param_2];
	cvta.to.global.u64 	%rd48, %rd51;
	mul.wide.s32 	%rd49, %r55, 4;
	add.s64 	%rd50, %rd48, %rd49;
	st.global.u32 	[%rd50], %r148;
$L__BB0_15:
	ret;

}


// ===== COMPILED SASS (sm_100) =====

	.target	sm_100

	.elftype	@"ET_EXEC"


//--------------------- .note.nv.tkinfo           --------------------------
	.section	.note.nv.tkinfo,"",@"SHT_NOTE"
	.sectionflags	@"SHF_NOTE_NV_TKINFO"
	.tkinfo
        /*0018*/ 	.word	0x00000002
        /*0030*/ 	.string	""
        /*0030*/ 	.string	"ptxas"
        /*0030*/ 	.string	"Cuda compilation tools, release 13.0, V13.0.88"
        /*0030*/ 	.string	"Build cuda_13.0.r13.0/compiler.36424714_0"
        /*0030*/ 	.string	"-arch sm_100 -m 64 "



//--------------------- .note.nv.cuinfo           --------------------------
	.section	.note.nv.cuinfo,"",@"SHT_NOTE"
	.sectionflags	@"SHF_NOTE_NV_CUINFO"
        /*0018*/ 	.short	0x0002
        /*001a*/ 	.short	0x0064
        /*001c*/ 	.short	0x0082
	.zero		2


//--------------------- .nv.info                  --------------------------
	.section	.nv.info,"",@"SHT_CUDA_INFO"
	.align	4


	//----- nvinfo : EIATTR_REGCOUNT
	.align		4
        /*0000*/ 	.byte	0x04, 0x2f
        /*0002*/ 	.short	(.L_2 - .L_1)
	.align		4
.L_1:
        /*0004*/ 	.word	index@(_Z6matmulPiS_S_i)
        /*0008*/ 	.word	0x00000020


	//----- nvinfo : EIATTR_FRAME_SIZE
	.align		4
.L_2:
        /*000c*/ 	.byte	0x04, 0x11
        /*000e*/ 	.short	(.L_4 - .L_3)
	.align		4
.L_3:
        /*0010*/ 	.word	index@(_Z6matmulPiS_S_i)
        /*0014*/ 	.word	0x00000008


	//----- nvinfo : EIATTR_MIN_STACK_SIZE
	.align		4
.L_4:
        /*0018*/ 	.byte	0x04, 0x12
        /*001a*/ 	.short	(.L_6 - .L_5)
	.align		4
.L_5:
        /*001c*/ 	.word	index@(_Z6matmulPiS_S_i)
        /*0020*/ 	.word	0x00000008
.L_6:


//--------------------- .nv.compat                --------------------------
	.section	.nv.compat,"",@"SHT_CUDA_COMPAT_INFO"
	.align	4
        /*0000*/ 	.byte	0x02, 0x09, 0x00, 0x00, 0x02, 0x02, 0x01, 0x00, 0x02, 0x05, 0x05, 0x00, 0x03, 0x07, 0x01, 0x01
        /*0010*/ 	.byte	0x02, 0x03, 0x00, 0x00, 0x02, 0x06, 0x01, 0x00, 0x04, 0x0b, 0x08, 0x00, 0x09, 0x00, 0x00, 0x00
        /*0020*/ 	.byte	0x00, 0x00, 0x00, 0x00


//--------------------- .nv.info._Z6matmulPiS_S_i --------------------------
	.section	.nv.info._Z6matmulPiS_S_i,"",@"SHT_CUDA_INFO"
	.sectionflags	@""
	.align	4


	//----- nvinfo : EIATTR_CUDA_API_VERSION
	.align		4
        /*0000*/ 	.byte	0x04, 0x37
        /*0002*/ 	.short	(.L_8 - .L_7)
.L_7:
        /*0004*/ 	.word	0x00000082


	//----- nvinfo : EIATTR_KPARAM_INFO
	.align		4
.L_8:
        /*0008*/ 	.byte	0x04, 0x17
        /*000a*/ 	.short	(.L_10 - .L_9)
.L_9:
        /*000c*/ 	.word	0x00000000
        /*0010*/ 	.short	0x0003
        /*0012*/ 	.short	0x0018
        /*0014*/ 	.byte	0x00, 0xf0, 0x11, 0x00


	//----- nvinfo : EIATTR_KPARAM_INFO
	.align		4
.L_10:
        /*0018*/ 	.byte	0x04, 0x17
        /*001a*/ 	.short	(.L_12 - .L_11)
.L_11:
        /*001c*/ 	.word	0x00000000
        /*0020*/ 	.short	0x0002
        /*0022*/ 	.short	0x0010
        /*0024*/ 	.byte	0x00, 0xf5, 0x21, 0x00


	//----- nvinfo : EIATTR_KPARAM_INFO
	.align		4
.L_12:
        /*0028*/ 	.byte	0x04, 0x17
        /*002a*/ 	.short	(.L_14 - .L_13)
.L_13:
        /*002c*/ 	.word	0x00000000
        /*0030*/ 	.short	0x0001
        /*0032*/ 	.short	0x0008
        /*0034*/ 	.byte	0x00, 0xf5, 0x21, 0x00


	//----- nvinfo : EIATTR_KPARAM_INFO
	.align		4
.L_14:
        /*0038*/ 	.byte	0x04, 0x17
        /*003a*/ 	.short	(.L_16 - .L_15)
.L_15:
        /*003c*/ 	.word	0x00000000
        /*0040*/ 	.short	0x0000
        /*0042*/ 	.short	0x0000
        /*0044*/ 	.byte	0x00, 0xf5, 0x21, 0x00


	//----- nvinfo : EIATTR_SPARSE_MMA_MASK
	.align		4
.L_16:
        /*0048*/ 	.byte	0x03, 0x50
        /*004a*/ 	.short	0x0000


	//----- nvinfo : EIATTR_MAXREG_COUNT
	.align		4
        /*004c*/ 	.byte	0x03, 0x1b
        /*004e*/ 	.short	0x00ff


	//----- nvinfo : EIATTR_EXTERNS
	.align		4
        /*0050*/ 	.byte	0x04, 0x0f
        /*0052*/ 	.short	(.L_18 - .L_17)


	//   ....[0]....
	.align		4
.L_17:
        /*0054*/ 	.word	index@(vprintf)


	//----- nvinfo : EIATTR_MERCURY_ISA_VERSION
	.align		4
.L_18:
        /*0058*/ 	.byte	0x03, 0x5f
        /*005a*/ 	.short	0x0101


	//----- nvinfo : EIATTR_VRC_CTA_INIT_COUNT
	.align		4
        /*005c*/ 	.byte	0x02, 0x4a
	.zero		1
	.zero		1


	//----- nvinfo : EIATTR_SYSCALL_OFFSETS
	.align		4
        /*0060*/ 	.byte	0x04, 0x46
        /*0062*/ 	.short	(.L_20 - .L_19)


	//   ....[0]....
.L_19:
        /*0064*/ 	.word	0x000009c0


	//----- nvinfo : EIATTR_EXIT_INSTR_OFFSETS
	.align		4
.L_20:
        /*0068*/ 	.byte	0x04, 0x1c
        /*006a*/ 	.short	(.L_22 - .L_21)


	//   ....[0]....
.L_21:
        /*006c*/ 	.word	0x00000120


	//   ....[1]....
        /*0070*/ 	.word	0x00000a10


	//----- nvinfo : EIATTR_CRS_STACK_SIZE
	.align		4
.L_22:
        /*0074*/ 	.byte	0x04, 0x1e
        /*0076*/ 	.short	(.L_24 - .L_23)
.L_23:
        /*0078*/ 	.word	0x00000000


	//----- nvinfo : EIATTR_CBANK_PARAM_SIZE
	.align		4
.L_24:
        /*007c*/ 	.byte	0x03, 0x19
        /*007e*/ 	.short	0x001c


	//----- nvinfo : EIATTR_PARAM_CBANK
	.align		4
        /*0080*/ 	.byte	0x04, 0x0a
        /*0082*/ 	.short	(.L_26 - .L_25)
	.align		4
.L_25:
        /*0084*/ 	.word	index@(.nv.constant0._Z6matmulPiS_S_i)
        /*0088*/ 	.short	0x0380
        /*008a*/ 	.short	0x001c


	//----- nvinfo : EIATTR_SW_WAR
	.align		4
.L_26:
        /*008c*/ 	.byte	0x04, 0x36
        /*008e*/ 	.short	(.L_28 - .L_27)
.L_27:
        /*0090*/ 	.word	0x00000008
.L_28:


//--------------------- .nv.callgraph             --------------------------
	.section	.nv.callgraph,"",@"SHT_CUDA_CALLGRAPH"
	.align	4
	.sectionentsize	8
	.align		4
        /*0000*/ 	.word	0x00000000
	.align		4
        /*0004*/ 	.word	0xffffffff
	.align		4
        /*0008*/ 	.word	index@(_Z6matmulPiS_S_i)
	.align		4
        /*000c*/ 	.word	index@(vprintf)
	.align		4
        /*0010*/ 	.word	0x00000000
	.align		4
        /*0014*/ 	.word	0xfffffffe
	.align		4
        /*0018*/ 	.word	0x00000000
	.align		4
        /*001c*/ 	.word	0xfffffffd
	.align		4
        /*0020*/ 	.word	0x00000000
	.align		4
        /*0024*/ 	.word	0xfffffffc


//--------------------- .nv.constant4             --------------------------
	.section	.nv.constant4,"a",@progbits
	.align	8
	.align		8
.nv.constant4:
        /*0000*/ 	.dword	vprintf
	.align		8
        /*0008*/ 	.dword	$str


//--------------------- .text._Z6matmulPiS_S_i    --------------------------
	.section	.text._Z6matmulPiS_S_i,"ax",@progbits
	.align	128
        .global         _Z6matmulPiS_S_i
        .type           _Z6matmulPiS_S_i,@function
        .size           _Z6matmulPiS_S_i,(.L_x_7 - _Z6matmulPiS_S_i)
        .other          _Z6matmulPiS_S_i,@"STO_CUDA_ENTRY STV_DEFAULT"
_Z6matmulPiS_S_i:
.text._Z6matmulPiS_S_i:
[----:B------:R-:W0:Y:S01]  /*0000*/  LDC R1, c[0x0][0x37c] ;  /* 0x0000df00ff017b82 */ /* 0x000e220000000800 */
[----:B------:R-:W1:Y:S07]  /*0010*/  S2R R3, SR_TID.X ;  /* 0x0000000000037919 */ /* 0x000e6e0000002100 */
[----:B------:R-:W2:Y:S01]  /*0020*/  S2UR UR4, SR_CTAID.Y ;  /* 0x00000000000479c3 */ /* 0x000ea20000002600 */
[----:B------:R-:W3:Y:S01]  /*0030*/  LDCU UR7, c[0x0][0x2fc] ;  /* 0x00005f80ff0777ac */ /* 0x000ee20008000800 */
[----:B0-----:R-:W-:Y:S01]  /*0040*/  IADD3 R1, PT, PT, R1, -0x8, RZ ;  /* 0xfffffff801017810 */ /* 0x001fe20007ffe0ff */
[----:B------:R-:W0:Y:S01]  /*0050*/  S2R R11, SR_TID.Y ;  /* 0x00000000000b7919 */ /* 0x000e220000002200 */
[----:B------:R-:W4:Y:S04]  /*0060*/  LDCU UR6, c[0x0][0x2f8] ;  /* 0x00005f00ff0677ac */ /* 0x000f280008000800 */
[----:B------:R-:W1:Y:S08]  /*0070*/  S2UR UR8, SR_CTAID.X ;  /* 0x00000000000879c3 */ /* 0x000e700000002500 */
[----:B------:R-:W1:Y:S01]  /*0080*/  LDC R2, c[0x0][0x360] ;  /* 0x0000d800ff027b82 */ /* 0x000e620000000800 */
[----:B------:R-:W2:Y:S01]  /*0090*/  LDCU UR5, c[0x0][0x364] ;  /* 0x00006c80ff0577ac */ /* 0x000ea20008000800 */
[----:B----4-:R-:W-:-:S06]  /*00a0*/  IADD3 R6, P1, PT, R1, UR6, RZ ;  /* 0x0000000601067c10 */ /* 0x010fcc000ff3e0ff */
[----:B------:R-:W4:Y:S01]  /*00b0*/  LDC R0, c[0x0][0x398] ;  /* 0x0000e600ff007b82 */ /* 0x000f220000000800 */
[----:B---3--:R-:W-:Y:S01]  /*00c0*/  IADD3.X R7, PT, PT, RZ, UR7, RZ, P1, !PT ;  /* 0x00000007ff077c10 */ /* 0x008fe20008ffe4ff */
[----:B--2---:R-:W-:Y:S01]  /*00d0*/  UIMAD UR4, UR4, UR5, URZ ;  /* 0x00000005040472a4 */ /* 0x004fe2000f8e02ff */
[----:B-1----:R-:W-:-:S05]  /*00e0*/  IMAD R2, R2, UR8, R3 ;  /* 0x0000000802027c24 */ /* 0x002fca000f8e0203 */
[----:B0-----:R-:W-:-:S04]  /*00f0*/  IADD3 R3, PT, PT, R11, UR4, RZ ;  /* 0x000000040b037c10 */ /* 0x001fc8000fffe0ff */
[----:B------:R-:W-:-:S04]  /*0100*/  VIMNMX R5, PT, PT, R2, R3, !PT ;  /* 0x0000000302057248 */ /* 0x000fc80007fe0100 */
[----:B----4-:R-:W-:-:S13]  /*0110*/  ISETP.GE.AND P0, PT, R5, R0, PT ;  /* 0x000000000500720c */ /* 0x010fda0003f06270 */
[----:B------:R-:W-:Y:S05]  /*0120*/  @P0 EXIT ;  /* 0x000000000000094d */ /* 0x000fea0003800000 */
[C---:B------:R-:W-:Y:S01]  /*0130*/  ISETP.GE.U32.AND P1, PT, R0.reuse, 0x8, PT ;  /* 0x000000080000780c */ /* 0x040fe20003f26070 */
[----:B------:R-:W0:Y:S01]  /*0140*/  LDCU.64 UR36, c[0x0][0x358] ;  /* 0x00006b00ff2477ac */ /* 0x000e220008000a00 */
[----:B------:R-:W-:Y:S01]  /*0150*/  LOP3.LUT R4, R0, 0x7, RZ, 0xc0, !PT ;  /* 0x0000000700047812 */ /* 0x000fe200078ec0ff */
[----:B------:R-:W-:Y:S02]  /*0160*/  HFMA2 R16, -RZ, RZ, 0, 0 ;  /* 0x00000000ff107431 */ /* 0x000fe400000001ff */
[----:B------:R-:W-:Y:S01]  /*0170*/  IMAD R8, R2, R0, RZ ;  /* 0x0000000002087224 */ /* 0x000fe200078e02ff */
[----:B------:R-:W-:Y:S02]  /*0180*/  MOV R9, RZ ;  /* 0x000000ff00097202 */ /* 0x000fe40000000f00 */
[----:B------:R-:W-:-:S05]  /*0190*/  ISETP.NE.AND P0, PT, R4, RZ, PT ;  /* 0x000000ff0400720c */ /* 0x000fca0003f05270 */
[----:B------:R-:W-:Y:S08]  /*01a0*/  @!P1 BRA `(.L_x_0) ;  /* 0x0000000000ec9947 */ /* 0x000ff00003800000 */
[C---:B------:R-:W-:Y:S01]  /*01b0*/  LOP3.LUT R9, R0.reuse, 0x7ffffff8, RZ, 0xc0, !PT ;  /* 0x7ffffff800097812 */ /* 0x040fe200078ec0ff */
[C---:B------:R-:W-:Y:S01]  /*01c0*/  IMAD R13, R0.reuse, 0x3, R3 ;  /* 0x00000003000d7824 */ /* 0x040fe200078e0203 */
[C---:B------:R-:W-:Y:S01]  /*01d0*/  IADD3 R11, PT, PT, R0.reuse, UR4, R11 ;  /* 0x00000004000b7c10 */ /* 0x040fe2000fffe00b */
[C-C-:B------:R-:W-:Y:S01]  /*01e0*/  IMAD R25, R0.reuse, 0x5, R3.reuse ;  /* 0x0000000500197824 */ /* 0x140fe200078e0203 */
[CC--:B------:R-:W-:Y:S01]  /*01f0*/  LEA R5, R0.reuse, R3.reuse, 0x1 ;  /* 0x0000000300057211 */ /* 0x0c0fe200078e08ff */
[C-C-:B------:R-:W-:Y:S01]  /*0200*/  IMAD R27, R0.reuse, 0x6, R3.reuse ;  /* 0x00000006001b7824 */ /* 0x140fe200078e0203 */
[C---:B------:R-:W-:Y:S01]  /*0210*/  LEA R17, R0.reuse, R3, 0x2 ;  /* 0x0000000300117211 */ /* 0x040fe200078e10ff */
[----:B------:R-:W-:Y:S01]  /*0220*/  IMAD R29, R0, 0x7, R3 ;  /* 0x00000007001d7824 */ /* 0x000fe200078e0203 */
[----:B------:R-:W-:Y:S01]  /*0230*/  MOV R16, RZ ;  /* 0x000000ff00107202 */ /* 0x000fe20000000f00 */
[----:B------:R-:W-:Y:S01]  /*0240*/  IMAD.MOV R24, RZ, RZ, -R9 ;  /* 0x000000ffff187224 */ /* 0x000fe200078e0a09 */
[----:B------:R-:W-:-:S02]  /*0250*/  MOV R12, R8 ;  /* 0x00000008000c7202 */ /* 0x000fc40000000f00 */
[----:B------:R-:W-:-:S07]  /*0260*/  MOV R10, R3 ;  /* 0x00000003000a7202 */ /* 0x000fce0000000f00 */
.L_x_1:
[----:B------:R-:W1:Y:S08]  /*0270*/  LDC.64 R14, c[0x0][0x388] ;  /* 0x0000e200ff0e7b82 */ /* 0x000e700000000a00 */
[----:B------:R-:W2:Y:S01]  /*0280*/  LDC.64 R18, c[0x0][0x380] ;  /* 0x0000e000ff127b82 */ /* 0x000ea20000000a00 */
[----:B-1----:R-:W-:-:S04]  /*0290*/  IMAD.WIDE.U32 R20, R10, 0x4, R14 ;  /* 0x000000040a147825 */ /* 0x002fc800078e000e */
[----:B------:R-:W-:Y:S02]  /*02a0*/  IMAD.WIDE.U32 R22, R11, 0x4, R14 ;  /* 0x000000040b167825 */ /* 0x000fe400078e000e */
[----:B0-----:R-:W3:Y:S02]  /*02b0*/  LDG.E R21, desc[UR36][R20.64] ;  /* 0x0000002414157981 */ /* 0x001ee4000c1e1900 */
[----:B--2---:R-:W-:Y:S02]  /*02c0*/  IMAD.WIDE R18, R12, 0x4, R18 ;  /* 0x000000040c127825 */ /* 0x004fe400078e0212 */
[----:B------:R-:W2:Y:S04]  /*02d0*/  LDG.E R23, desc[UR36][R22.64] ;  /* 0x0000002416177981 */ /* 0x000ea8000c1e1900 */
[----:B------:R-:W3:Y:S04]  /*02e0*/  LDG.E R26, desc[UR36][R18.64] ;  /* 0x00000024121a7981 */ /* 0x000ee8000c1e1900 */
[----:B------:R-:W2:Y:S01]  /*02f0*/  LDG.E R28, desc[UR36][R18.64+0x4] ;  /* 0x00000424121c7981 */ /* 0x000ea2000c1e1900 */
[----:B---3--:R-:W-:-:S03]  /*0300*/  IMAD R16, R26, R21, R16 ;  /* 0x000000151a107224 */ /* 0x008fc600078e0210 */
[----:B------:R-:W3:Y:S01]  /*0310*/  LDG.E R26, desc[UR36][R18.64+0x8] ;  /* 0x00000824121a7981 */ /* 0x000ee2000c1e1900 */
[----:B--2---:R-:W-:Y:S02]  /*0320*/  IMAD R16, R28, R23, R16 ;  /* 0x000000171c107224 */ /* 0x004fe400078e0210 */
[----:B------:R-:W-:-:S04]  /*0330*/  IMAD.WIDE.U32 R22, R5, 0x4, R14 ;  /* 0x0000000405167825 */ /* 0x000fc800078e000e */
[----:B------:R-:W-:Y:S01]  /*0340*/  IMAD.WIDE.U32 R20, R13, 0x4, R14 ;  /* 0x000000040d147825 */ /* 0x000fe200078e000e */
[----:B------:R-:W3:Y:S05]  /*0350*/  LDG.E R28, desc[UR36][R22.64] ;  /* 0x00000024161c7981 */ /* 0x000eea000c1e1900 */
[----:B------:R-:W2:Y:S04]  /*0360*/  LDG.E R20, desc[UR36][R20.64] ;  /* 0x0000002414147981 */ /* 0x000ea8000c1e1900 */
[----:B------:R-:W2:Y:S01]  /*0370*/  LDG.E R21, desc[UR36][R18.64+0xc] ;  /* 0x00000c2412157981 */ /* 0x000ea2000c1e1900 */
[----:B---3--:R-:W-:-:S03]  /*0380*/  IMAD R16, R26, R28, R16 ;  /* 0x0000001c1a107224 */ /* 0x008fc600078e0210 */
[----:B------:R-:W3:Y:S01]  /*0390*/  LDG.E R26, desc[UR36][R18.64+0x10] ;  /* 0x00001024121a7981 */ /* 0x000ee2000c1e1900 */
[----:B--2---:R-:W-:Y:S02]  /*03a0*/  IMAD R16, R21, R20, R16 ;  /* 0x0000001415107224 */ /* 0x004fe400078e0210 */
[----:B------:R-:W-:-:S05]  /*03b0*/  IMAD.WIDE.U32 R20, R17, 0x4, R14 ;  /* 0x0000000411147825 */ /* 0x000fca00078e000e */
[----:B------:R0:W3:Y:S01]  /*03c0*/  LDG.E R28, desc[UR36][R20.64] ;  /* 0x00000024141c7981 */ /* 0x0000e2000c1e1900 */
[----:B------:R-:W-:-:S06]  /*03d0*/  IMAD.WIDE.U32 R22, R25, 0x4, R14 ;  /* 0x0000000419167825 */ /* 0x000fcc00078e000e */
[----:B------:R-:W2:Y:S01]  /*03e0*/  LDG.E R22, desc[UR36][R22.64] ;  /* 0x0000002416167981 */ /* 0x000ea2000c1e1900 */
[----:B0-----:R-:W-:-:S04]  /*03f0*/  IMAD.WIDE.U32 R20, R27, 0x4, R14 ;  /* 0x000000041b147825 */ /* 0x001fc800078e000e */
[----:B------:R-:W-:Y:S01]  /*0400*/  IMAD.WIDE.U32 R14, R29, 0x4, R14 ;  /* 0x000000041d0e7825 */ /* 0x000fe200078e000e */
[----:B------:R-:W2:Y:S05]  /*0410*/  LDG.E R23, desc[UR36][R18.64+0x14] ;  /* 0x0000142412177981 */ /* 0x000eaa000c1e1900 */
[----:B------:R-:W4:Y:S04]  /*0420*/  LDG.E R14, desc[UR36][R14.64] ;  /* 0x000000240e0e7981 */ /* 0x000f28000c1e1900 */
[----:B------:R-:W4:Y:S01]  /*0430*/  LDG.E R15, desc[UR36][R18.64+0x1c] ;  /* 0x00001c24120f7981 */ /* 0x000f22000c1e1900 */
[----:B---3--:R-:W-:-:S03]  /*0440*/  IMAD R16, R26, R28, R16 ;  /* 0x0000001c1a107224 */ /* 0x008fc600078e0210 */
[----:B------:R-:W3:Y:S04]  /*0450*/  LDG.E R28, desc[UR36][R20.64] ;  /* 0x00000024141c7981 */ /* 0x000ee8000c1e1900 */
[----:B------:R-:W3:Y:S01]  /*0460*/  LDG.E R26, desc[UR36][R18.64+0x18] ;  /* 0x00001824121a7981 */ /* 0x000ee2000c1e1900 */
[----:B------:R-:W-:-:S04]  /*0470*/  IADD3 R24, PT, PT, R24, 0x8, RZ ;  /* 0x0000000818187810 */ /* 0x000fc80007ffe0ff */
[----:B------:R-:W-:Y:S01]  /*0480*/  ISETP.NE.AND P1, PT, R24, RZ, PT ;  /* 0x000000ff1800720c */ /* 0x000fe20003f25270 */
[----:B--2---:R-:W-:Y:S01]  /*0490*/  IMAD R16, R23, R22, R16 ;  /* 0x0000001617107224 */ /* 0x004fe200078e0210 */
[C---:B------:R-:W-:Y:S01]  /*04a0*/  LEA R11, R0.reuse, R11, 0x3 ;  /* 0x0000000b000b7211 */ /* 0x040fe200078e18ff */
[C---:B------:R-:W-:Y:S01]  /*04b0*/  IMAD R27, R0.reuse, 0x8, R27 ;  /* 0x00000008001b7824 */ /* 0x040fe200078e021b */
[C---:B------:R-:W-:Y:S02]  /*04c0*/  LEA R5, R0.reuse, R5, 0x3 ;  /* 0x0000000500057211 */ /* 0x040fe400078e18ff */
[C---:B------:R-:W-:Y:S02]  /*04d0*/  LEA R13, R0.reuse, R13, 0x3 ;  /* 0x0000000d000d7211 */ /* 0x040fe400078e18ff */
[C---:B------:R-:W-:Y:S02]  /*04e0*/  LEA R17, R0.reuse, R17, 0x3 ;  /* 0x0000001100117211 */ /* 0x040fe400078e18ff */
[----:B------:R-:W-:-:S02]  /*04f0*/  LEA R25, R0, R25, 0x3 ;  /* 0x0000001900197211 */ /* 0x000fc400078e18ff */
[C---:B------:R-:W-:Y:S02]  /*0500*/  LEA R29, R0.reuse, R29, 0x3 ;  /* 0x0000001d001d7211 */ /* 0x040fe400078e18ff */
[----:B------:R-:W-:Y:S02]  /*0510*/  LEA R10, R0, R10, 0x3 ;  /* 0x0000000a000a7211 */ /* 0x000fe400078e18ff */
[----:B------:R-:W-:Y:S01]  /*0520*/  IADD3 R12, PT, PT, R12, 0x8, RZ ;  /* 0x000000080c0c7810 */ /* 0x000fe20007ffe0ff */
[----:B---3--:R-:W-:-:S04]  /*0530*/  IMAD R16, R26, R28, R16 ;  /* 0x0000001c1a107224 */ /* 0x008fc800078e0210 */
[----:B----4-:R-:W-:Y:S01]  /*0540*/  IMAD R16, R15, R14, R16 ;  /* 0x0000000e0f107224 */ /* 0x010fe200078e0210 */
[----:B------:R-:W-:Y:S06]  /*0550*/  @P1 BRA `(.L_x_1) ;  /* 0xfffffffc00441947 */ /* 0x000fec000383ffff */
.L_x_0:
[----:B------:R-:W-:Y:S05]  /*0560*/  @!P0 BRA `(.L_x_2) ;  /* 0x0000000000e48947 */ /* 0x000fea0003800000 */
[----:B------:R-:W-:Y:S02]  /*0570*/  ISETP.GE.U32.AND P0, PT, R4, 0x4, PT ;  /* 0x000000040400780c */ /* 0x000fe40003f06070 */
[----:B------:R-:W-:-:S04]  /*0580*/  LOP3.LUT R17, R0, 0x3, RZ, 0xc0, !PT ;  /* 0x0000000300117812 */ /* 0x000fc800078ec0ff */
[----:B------:R-:W-:-:S07]  /*0590*/  ISETP.NE.AND P1, PT, R17, RZ, PT ;  /* 0x000000ff1100720c */ /* 0x000fce0003f25270 */
[----:B------:R-:W-:Y:S06]  /*05a0*/  @!P0 BRA `(.L_x_3) ;  /* 0x0000000000648947 */ /* 0x000fec0003800000 */
[----:B------:R-:W1:Y:S01]  /*05b0*/  LDC.64 R4, c[0x0][0x388] ;  /* 0x0000e200ff047b82 */ /* 0x000e620000000a00 */
[----:B------:R-:W-:Y:S01]  /*05c0*/  IMAD R19, R9, R0, R3 ;  /* 0x0000000009137224 */ /* 0x000fe200078e0203 */
[----:B------:R-:W-:-:S04]  /*05d0*/  IADD3 R13, PT, PT, R8, R9, RZ ;  /* 0x00000009080d7210 */ /* 0x000fc80007ffe0ff */
[-C--:B------:R-:W-:Y:S02]  /*05e0*/  IADD3 R15, PT, PT, R19, R0.reuse, RZ ;  /* 0x00000000130f7210 */ /* 0x080fe40007ffe0ff */
[----:B------:R-:W2:Y:S02]  /*05f0*/  LDC.64 R10, c[0x0][0x380] ;  /* 0x0000e000ff0a7b82 */ /* 0x000ea40000000a00 */
[----:B------:R-:W-:-:S04]  /*0600*/  IADD3 R23, PT, PT, R15, R0, RZ ;  /* 0x000000000f177210 */ /* 0x000fc80007ffe0ff */
[----:B------:R-:W-:Y:S01]  /*0610*/  IADD3 R25, PT, PT, R23, R0, RZ ;  /* 0x0000000017197210 */ /* 0x000fe20007ffe0ff */
[----:B-1----:R-:W-:-:S06]  /*0620*/  IMAD.WIDE.U32 R18, R19, 0x4, R4 ;  /* 0x0000000413127825 */ /* 0x002fcc00078e0004 */
[----:B0-----:R-:W3:Y:S01]  /*0630*/  LDG.E R18, desc[UR36][R18.64] ;  /* 0x0000002412127981 */ /* 0x001ee2000c1e1900 */
[----:B--2---:R-:W-:-:S04]  /*0640*/  IMAD.WIDE R10, R13, 0x4, R10 ;  /* 0x000000040d0a7825 */ /* 0x004fc800078e020a */
[--C-:B------:R-:W-:Y:S01]  /*0650*/  IMAD.WIDE.U32 R12, R15, 0x4, R4.reuse ;  /* 0x000000040f0c7825 */ /* 0x100fe200078e0004 */
[----:B------:R-:W3:Y:S03]  /*0660*/  LDG.E R21, desc[UR36][R10.64] ;  /* 0x000000240a157981 */ /* 0x000ee6000c1e1900 */
[--C-:B------:R-:W-:Y:S01]  /*0670*/  IMAD.WIDE.U32 R14, R23, 0x4, R4.reuse ;  /* 0x00000004170e7825 */ /* 0x100fe200078e0004 */
[----:B------:R-:W2:Y:S04]  /*0680*/  LDG.E R27, desc[UR36][R10.64+0xc] ;  /* 0x00000c240a1b7981 */ /* 0x000ea8000c1e1900 */
[----:B------:R-:W4:Y:S01]  /*0690*/  LDG.E R12, desc[UR36][R12.64] ;  /* 0x000000240c0c7981 */ /* 0x000f22000c1e1900 */
[----:B------:R-:W-:-:S03]  /*06a0*/  IMAD.WIDE.U32 R4, R25, 0x4, R4 ;  /* 0x0000000419047825 */ /* 0x000fc600078e0004 */
[----:B------:R-:W4:Y:S04]  /*06b0*/  LDG.E R23, desc[UR36][R10.64+0x4] ;  /* 0x000004240a177981 */ /* 0x000f28000c1e1900 */
[----:B------:R-:W5:Y:S04]  /*06c0*/  LDG.E R14, desc[UR36][R14.64] ;  /* 0x000000240e0e7981 */ /* 0x000f68000c1e1900 */
[----:B------:R-:W5:Y:S04]  /*06d0*/  LDG.E R25, desc[UR36][R10.64+0x8] ;  /* 0x000008240a197981 */ /* 0x000f68000c1e1900 */
[----:B------:R-:W2:Y:S01]  /*06e0*/  LDG.E R4, desc[UR36][R4.64] ;  /* 0x0000002404047981 */ /* 0x000ea2000c1e1900 */
[----:B------:R-:W-:-:S02]  /*06f0*/  VIADD R9, R9, 0x4 ;  /* 0x0000000409097836 */ /* 0x000fc40000000000 */
[----:B---3--:R-:W-:-:S04]  /*0700*/  IMAD R18, R21, R18, R16 ;  /* 0x0000001215127224 */ /* 0x008fc800078e0210 */
[----:B----4-:R-:W-:-:S04]  /*0710*/  IMAD R18, R23, R12, R18 ;  /* 0x0000000c17127224 */ /* 0x010fc800078e0212 */
[----:B-----5:R-:W-:-:S04]  /*0720*/  IMAD R18, R25, R14, R18 ;  /* 0x0000000e19127224 */ /* 0x020fc800078e0212 */
[----:B--2---:R-:W-:-:S07]  /*0730*/  IMAD R16, R27, R4, R18 ;  /* 0x000000041b107224 */ /* 0x004fce00078e0212 */
.L_x_3:
[----:B------:R-:W-:Y:S05]  /*0740*/  @!P1 BRA `(.L_x_2) ;  /* 0x00000000006c9947 */ /* 0x000fea0003800000 */
[----:B------:R-:W1:Y:S01]  /*0750*/  LDC.64 R18, c[0x0][0x388] ;  /* 0x0000e200ff127b82 */ /* 0x000e620000000a00 */
[----:B------:R-:W-:Y:S02]  /*0760*/  ISETP.NE.AND P0, PT, R17, 0x1, PT ;  /* 0x000000011100780c */ /* 0x000fe40003f05270 */
[----:B------:R-:W-:-:S04]  /*0770*/  LOP3.LUT R14, R0, 0x1, RZ, 0xc0, !PT ;  /* 0x00000001000e7812 */ /* 0x000fc800078ec0ff */
[----:B------:R-:W-:Y:S01]  /*0780*/  ISETP.NE.U32.AND P1, PT, R14, 0x1, PT ;  /* 0x000000010e00780c */ /* 0x000fe20003f25070 */
[----:B------:R-:W2:Y:S06]  /*0790*/  LDC.64 R10, c[0x0][0x380] ;  /* 0x0000e000ff0a7b82 */ /* 0x000eac0000000a00 */
[C---:B------:R-:W-:Y:S01]  /*07a0*/  @P0 IMAD R15, R9.reuse, R0, R3 ;  /* 0x00000000090f0224 */ /* 0x040fe200078e0203 */
[----:B------:R-:W-:Y:S01]  /*07b0*/  @P0 IADD3 R17, PT, PT, R8, R9, RZ ;  /* 0x0000000908110210 */ /* 0x000fe20007ffe0ff */
[----:B------:R-:W3:Y:S01]  /*07c0*/  LDC.64 R12, c[0x0][0x380] ;  /* 0x0000e000ff0c7b82 */ /* 0x000ee20000000a00 */
[----:B------:R-:W-:-:S02]  /*07d0*/  @P0 IADD3 R9, PT, PT, R9, 0x2, RZ ;  /* 0x0000000209090810 */ /* 0x000fc40007ffe0ff */
[----:B------:R-:W-:-:S05]  /*07e0*/  @P0 IADD3 R21, PT, PT, R15, R0, RZ ;  /* 0x000000000f150210 */ /* 0x000fca0007ffe0ff */
[----:B------:R-:W4:Y:S01]  /*07f0*/  LDC.64 R4, c[0x0][0x388] ;  /* 0x0000e200ff047b82 */ /* 0x000f220000000a00 */
[----:B-1----:R-:W-:-:S04]  /*0800*/  @P0 IMAD.WIDE.U32 R14, R15, 0x4, R18 ;  /* 0x000000040f0e0825 */ /* 0x002fc800078e0012 */
[----:B------:R-:W-:Y:S02]  /*0810*/  @P0 IMAD.WIDE.U32 R18, R21, 0x4, R18 ;  /* 0x0000000415120825 */ /* 0x000fe400078e0012 */
[----:B0-----:R-:W5:Y:S02]  /*0820*/  @P0 LDG.E R14, desc[UR36][R14.64] ;  /* 0x000000240e0e0981 */ /* 0x001f64000c1e1900 */
[----:B--2---:R-:W-:Y:S01]  /*0830*/  @P0 IMAD.WIDE R10, R17, 0x4, R10 ;  /* 0x00000004110a0825 */ /* 0x004fe200078e020a */
[----:B------:R-:W-:Y:S01]  /*0840*/  @!P1 IADD3 R17, PT, PT, R8, R9, RZ ;  /* 0x0000000908119210 */ /* 0x000fe20007ffe0ff */
[----:B------:R-:W2:Y:S02]  /*0850*/  @P0 LDG.E R18, desc[UR36][R18.64] ;  /* 0x0000002412120981 */ /* 0x000ea4000c1e1900 */
[----:B------:R-:W-:Y:S02]  /*0860*/  @!P1 IMAD R9, R9, R0, R3 ;  /* 0x0000000009099224 */ /* 0x000fe400078e0203 */
[----:B------:R-:W5:Y:S01]  /*0870*/  @P0 LDG.E R21, desc[UR36][R10.64] ;  /* 0x000000240a150981 */ /* 0x000f62000c1e1900 */
[----:B---3--:R-:W-:-:S03]  /*0880*/  @!P1 IMAD.WIDE R12, R17, 0x4, R12 ;  /* 0x00000004110c9825 */ /* 0x008fc600078e020c */
[----:B------:R-:W2:Y:S04]  /*0890*/  @P0 LDG.E R20, desc[UR36][R10.64+0x4] ;  /* 0x000004240a140981 */ /* 0x000ea8000c1e1900 */
[----:B------:R-:W3:Y:S01]  /*08a0*/  @!P1 LDG.E R13, desc[UR36][R12.64] ;  /* 0x000000240c0d9981 */ /* 0x000ee2000c1e1900 */
[----:B----4-:R-:W-:-:S06]  /*08b0*/  @!P1 IMAD.WIDE.U32 R4, R9, 0x4, R4 ;  /* 0x0000000409049825 */ /* 0x010fcc00078e0004 */
[----:B------:R-:W3:Y:S01]  /*08c0*/  @!P1 LDG.E R4, desc[UR36][R4.64] ;  /* 0x0000002404049981 */ /* 0x000ee2000c1e1900 */
[----:B-----5:R-:W-:-:S04]  /*08d0*/  @P0 IMAD R21, R21, R14, R16 ;  /* 0x0000000e15150224 */ /* 0x020fc800078e0210 */
[----:B--2---:R-:W-:-:S04]  /*08e0*/  @P0 IMAD R16, R20, R18, R21 ;  /* 0x0000001214100224 */ /* 0x004fc800078e0215 */
[----:B---3--:R-:W-:-:S07]  /*08f0*/  @!P1 IMAD R16, R13, R4, R16 ;  /* 0x000000040d109224 */ /* 0x008fce00078e0210 */
.L_x_2:
[----:B------:R-:W-:Y:S01]  /*0900*/  IMAD R0, R0, R0, RZ ;  /* 0x0000000000007224 */ /* 0x000fe200078e02ff */
[----:B------:R-:W-:Y:S01]  /*0910*/  IADD3 R17, PT, PT, R3, R8, RZ ;  /* 0x0000000803117210 */ /* 0x000fe20007ffe0ff */
[----:B------:R-:W-:Y:S03]  /*0920*/  BSSY.RECONVERGENT B6, `(.L_x_4) ;  /* 0x000000b000067945 */ /* 0x000fe60003800200 */
[----:B------:R-:W-:-:S13]  /*0930*/  ISETP.GE.AND P0, PT, R17, R0, PT ;  /* 0x000000001100720c */ /* 0x000fda0003f06270 */
[----:B------:R-:W-:Y:S05]  /*0940*/  @!P0 BRA `(.L_x_5) ;  /* 0x0000000000208947 */ /* 0x000fea0003800000 */
[----:B------:R-:W-:Y:S01]  /*0950*/  MOV R0, 0x0 ;  /* 0x0000000000007802 */ /* 0x000fe20000000f00 */
[----:B------:R1:W-:Y:S01]  /*0960*/  STL.64 [R1], R2 ;  /* 0x0000000201007387 */ /* 0x0003e20000100a00 */
[----:B------:R-:W2:Y:S02]  /*0970*/  LDCU.64 UR4, c[0x4][0x8] ;  /* 0x01000100ff0477ac */ /* 0x000ea40008000a00 */
[----:B------:R1:W3:Y:S01]  /*0980*/  LDC.64 R8, c[0x4][R0] ;  /* 0x0100000000087b82 */ /* 0x0002e20000000a00 */
[----:B--2---:R-:W-:Y:S02]  /*0990*/  MOV R4, UR4 ;  /* 0x0000000400047c02 */ /* 0x004fe40008000f00 */
[----:B-1----:R-:W-:-:S07]  /*09a0*/  MOV R5, UR5 ;  /* 0x0000000500057c02 */ /* 0x002fce0008000f00 */
[----:B------:R-:W-:-:S07]  /*09b0*/  LEPC R20, `(.L_x_5) ;  /* 0x000000001014794e */ /* 0x000fce0000000000 */
[----:B0--3--:R-:W-:Y:S05]  /*09c0*/  CALL.ABS.NOINC R8 ;  /* 0x0000000008007343 */ /* 0x009fea0003c00000 */
.L_x_5:
[----:B0-----:R-:W-:Y:S05]  /*09d0*/  BSYNC.RECONVERGENT B6 ;  /* 0x0000000000067941 */ /* 0x001fea0003800200 */
.L_x_4:
[----:B------:R-:W0:Y:S02]  /*09e0*/  LDC.64 R2, c[0x0][0x390] ;  /* 0x0000e400ff027b82 */ /* 0x000e240000000a00 */
[----:B0-----:R-:W-:-:S05]  /*09f0*/  IMAD.WIDE R2, R17, 0x4, R2 ;  /* 0x0000000411027825 */ /* 0x001fca00078e0202 */
[----:B------:R-:W-:Y:S01]  /*0a00*/  STG.E desc[UR36][R2.64], R16 ;  /* 0x0000001002007986 */ /* 0x000fe2000c101924 */
[----:B------:R-:W-:Y:S05]  /*0a10*/  EXIT ;  /* 0x000000000000794d */ /* 0x000fea0003800000 */
.L_x_6:
[----:B------:R-:W-:-:S00]  /*0a20*/  BRA `(.L_x_6) ;  /* 0xfffffffc00fc7947 */ /* 0x000fc0000383ffff */
[----:B------:R-:W-:-:S00]  /*0a30*/  NOP ;  /* 0x0000000000007918 */ /* 0x000fc00000000000 */
        /* <DEDUP_REMOVED lines=12> */
.L_x_7:


//--------------------- .nv.global.init           --------------------------
	.section	.nv.global.init,"aw",@progbits
.nv.global.init:
	.type		$str,@object
	.size		$str,(.L_0 - $str)
$str:
        /*0000*/ 	.byte	0x49, 0x44, 0x58, 0x3a, 0x20, 0x25, 0x64, 0x2c, 0x20, 0x49, 0x44, 0x59, 0x3a, 0x20, 0x25, 0x64
        /*0010*/ 	.byte	0x00
.L_0:


//--------------------- .nv.shared.reserved.0     --------------------------
	.section	.nv.shared.reserved.0,"aw",@nobits
	.weak		__nv_reservedSMEM_offset_0_alias
	.size		__nv_reservedSMEM_offset_0_alias, 0, 64
	.other		__nv_reservedSMEM_offset_0_alias,@"STO_CUDA_RESERVED_SHARED STV_DEFAULT"
__nv_reservedSMEM_offset_0_alias:
	.zero		0
	.zero		64


//--------------------- .nv.constant0._Z6matmulPiS_S_i --------------------------
	.section	.nv.constant0._Z6matmulPiS_S_i,"a",@progbits
	.sectionflags	@""
	.align	4
.nv.constant0._Z6matmulPiS_S_i:
	.zero		924


//--------------------- SYMBOLS --------------------------

	.type		.nv.reservedSmem.offset0,@object
	.size		.nv.reservedSmem.offset0,0x4
	.type		vprintf,@function
